//
// Generated by NVIDIA NVVM Compiler
//
// Compiler Build ID: CL-36424714
// Cuda compilation tools, release 13.0, V13.0.88
// Based on NVVM 20.0.0
//

.version 9.0
.target sm_100
.address_size 64

	// .globl	_Z15spmv_csr_kerneliPKiS0_PKfS2_Pf

.visible .entry _Z15spmv_csr_kerneliPKiS0_PKfS2_Pf(
	.param .u32 _Z15spmv_csr_kerneliPKiS0_PKfS2_Pf_param_0,
	.param .u64 .ptr .align 1 _Z15spmv_csr_kerneliPKiS0_PKfS2_Pf_param_1,
	.param .u64 .ptr .align 1 _Z15spmv_csr_kerneliPKiS0_PKfS2_Pf_param_2,
	.param .u64 .ptr .align 1 _Z15spmv_csr_kerneliPKiS0_PKfS2_Pf_param_3,
	.param .u64 .ptr .align 1 _Z15spmv_csr_kerneliPKiS0_PKfS2_Pf_param_4,
	.param .u64 .ptr .align 1 _Z15spmv_csr_kerneliPKiS0_PKfS2_Pf_param_5
)
{
	.reg .pred 	%p<11>;
	.reg .b32 	%r<65>;
	.reg .b32 	%f<112>;
	.reg .b64 	%rd<87>;

	ld.param.u32 	%r23, [_Z15spmv_csr_kerneliPKiS0_PKfS2_Pf_param_0];
	ld.param.u64 	%rd6, [_Z15spmv_csr_kerneliPKiS0_PKfS2_Pf_param_1];
	ld.param.u64 	%rd8, [_Z15spmv_csr_kerneliPKiS0_PKfS2_Pf_param_2];
	ld.param.u64 	%rd9, [_Z15spmv_csr_kerneliPKiS0_PKfS2_Pf_param_3];
	ld.param.u64 	%rd10, [_Z15spmv_csr_kerneliPKiS0_PKfS2_Pf_param_4];
	ld.param.u64 	%rd7, [_Z15spmv_csr_kerneliPKiS0_PKfS2_Pf_param_5];
	cvta.to.global.u64 	%rd1, %rd10;
	cvta.to.global.u64 	%rd2, %rd8;
	cvta.to.global.u64 	%rd3, %rd9;
	mov.u32 	%r24, %ntid.x;
	mov.u32 	%r25, %ctaid.x;
	mov.u32 	%r26, %tid.x;
	mad.lo.s32 	%r1, %r24, %r25, %r26;
	setp.ge.s32 	%p1, %r1, %r23;
	@%p1 bra 	$L__BB0_15;
	cvta.to.global.u64 	%rd11, %rd6;
	mul.wide.s32 	%rd12, %r1, 4;
	add.s64 	%rd13, %rd11, %rd12;
	ld.global.u32 	%r60, [%rd13];
	ld.global.u32 	%r3, [%rd13+4];
	setp.ge.s32 	%p2, %r60, %r3;
	mov.f32 	%f111, 0f00000000;
	@%p2 bra 	$L__BB0_14;
	sub.s32 	%r4, %r3, %r60;
	and.b32  	%r5, %r4, 15;
	sub.s32 	%r27, %r60, %r3;
	setp.gt.u32 	%p3, %r27, -16;
	mov.f32 	%f111, 0f00000000;
	@%p3 bra 	$L__BB0_5;
	and.b32  	%r28, %r4, -16;
	neg.s32 	%r58, %r28;
	add.s64 	%rd4, %rd3, 32;
	add.s64 	%rd5, %rd2, 32;
	mov.f32 	%f111, 0f00000000;
$L__BB0_4:
	.pragma "nounroll";
	mul.wide.s32 	%rd14, %r60, 4;
	add.s64 	%rd15, %rd4, %rd14;
	add.s64 	%rd16, %rd5, %rd14;
	ld.global.f32 	%f18, [%rd15+-32];
	ld.global.u32 	%r29, [%rd16+-32];
	mul.wide.s32 	%rd17, %r29, 4;
	add.s64 	%rd18, %rd1, %rd17;
	ld.global.f32 	%f19, [%rd18];
	fma.rn.f32 	%f20, %f18, %f19, %f111;
	ld.global.f32 	%f21, [%rd15+-28];
	ld.global.u32 	%r30, [%rd16+-28];
	mul.wide.s32 	%rd19, %r30, 4;
	add.s64 	%rd20, %rd1, %rd19;
	ld.global.f32 	%f22, [%rd20];
	fma.rn.f32 	%f23, %f21, %f22, %f20;
	ld.global.f32 	%f24, [%rd15+-24];
	ld.global.u32 	%r31, [%rd16+-24];
	mul.wide.s32 	%rd21, %r31, 4;
	add.s64 	%rd22, %rd1, %rd21;
	ld.global.f32 	%f25, [%rd22];
	fma.rn.f32 	%f26, %f24, %f25, %f23;
	ld.global.f32 	%f27, [%rd15+-20];
	ld.global.u32 	%r32, [%rd16+-20];
	mul.wide.s32 	%rd23, %r32, 4;
	add.s64 	%rd24, %rd1, %rd23;
	ld.global.f32 	%f28, [%rd24];
	fma.rn.f32 	%f29, %f27, %f28, %f26;
	ld.global.f32 	%f30, [%rd15+-16];
	ld.global.u32 	%r33, [%rd16+-16];
	mul.wide.s32 	%rd25, %r33, 4;
	add.s64 	%rd26, %rd1, %rd25;
	ld.global.f32 	%f31, [%rd26];
	fma.rn.f32 	%f32, %f30, %f31, %f29;
	ld.global.f32 	%f33, [%rd15+-12];
	ld.global.u32 	%r34, [%rd16+-12];
	mul.wide.s32 	%rd27, %r34, 4;
	add.s64 	%rd28, %rd1, %rd27;
	ld.global.f32 	%f34, [%rd28];
	fma.rn.f32 	%f35, %f33, %f34, %f32;
	ld.global.f32 	%f36, [%rd15+-8];
	ld.global.u32 	%r35, [%rd16+-8];
	mul.wide.s32 	%rd29, %r35, 4;
	add.s64 	%rd30, %rd1, %rd29;
	ld.global.f32 	%f37, [%rd30];
	fma.rn.f32 	%f38, %f36, %f37, %f35;
	ld.global.f32 	%f39, [%rd15+-4];
	ld.global.u32 	%r36, [%rd16+-4];
	mul.wide.s32 	%rd31, %r36, 4;
	add.s64 	%rd32, %rd1, %rd31;
	ld.global.f32 	%f40, [%rd32];
	fma.rn.f32 	%f41, %f39, %f40, %f38;
	ld.global.f32 	%f42, [%rd15];
	ld.global.u32 	%r37, [%rd16];
	mul.wide.s32 	%rd33, %r37, 4;
	add.s64 	%rd34, %rd1, %rd33;
	ld.global.f32 	%f43, [%rd34];
	fma.rn.f32 	%f44, %f42, %f43, %f41;
	ld.global.f32 	%f45, [%rd15+4];
	ld.global.u32 	%r38, [%rd16+4];
	mul.wide.s32 	%rd35, %r38, 4;
	add.s64 	%rd36, %rd1, %rd35;
	ld.global.f32 	%f46, [%rd36];
	fma.rn.f32 	%f47, %f45, %f46, %f44;
	ld.global.f32 	%f48, [%rd15+8];
	ld.global.u32 	%r39, [%rd16+8];
	mul.wide.s32 	%rd37, %r39, 4;
	add.s64 	%rd38, %rd1, %rd37;
	ld.global.f32 	%f49, [%rd38];
	fma.rn.f32 	%f50, %f48, %f49, %f47;
	ld.global.f32 	%f51, [%rd15+12];
	ld.global.u32 	%r40, [%rd16+12];
	mul.wide.s32 	%rd39, %r40, 4;
	add.s64 	%rd40, %rd1, %rd39;
	ld.global.f32 	%f52, [%rd40];
	fma.rn.f32 	%f53, %f51, %f52, %f50;
	ld.global.f32 	%f54, [%rd15+16];
	ld.global.u32 	%r41, [%rd16+16];
	mul.wide.s32 	%rd41, %r41, 4;
	add.s64 	%rd42, %rd1, %rd41;
	ld.global.f32 	%f55, [%rd42];
	fma.rn.f32 	%f56, %f54, %f55, %f53;
	ld.global.f32 	%f57, [%rd15+20];
	ld.global.u32 	%r42, [%rd16+20];
	mul.wide.s32 	%rd43, %r42, 4;
	add.s64 	%rd44, %rd1, %rd43;
	ld.global.f32 	%f58, [%rd44];
	fma.rn.f32 	%f59, %f57, %f58, %f56;
	ld.global.f32 	%f60, [%rd15+24];
	ld.global.u32 	%r43, [%rd16+24];
	mul.wide.s32 	%rd45, %r43, 4;
	add.s64 	%rd46, %rd1, %rd45;
	ld.global.f32 	%f61, [%rd46];
	fma.rn.f32 	%f62, %f60, %f61, %f59;
	ld.global.f32 	%f63, [%rd15+28];
	ld.global.u32 	%r44, [%rd16+28];
	mul.wide.s32 	%rd47, %r44, 4;
	add.s64 	%rd48, %rd1, %rd47;
	ld.global.f32 	%f64, [%rd48];
	fma.rn.f32 	%f111, %f63, %f64, %f62;
	add.s32 	%r60, %r60, 16;
	add.s32 	%r58, %r58, 16;
	setp.ne.s32 	%p4, %r58, 0;
	@%p4 bra 	$L__BB0_4;
$L__BB0_5:
	setp.eq.s32 	%p5, %r5, 0;
	@%p5 bra 	$L__BB0_14;
	and.b32  	%r12, %r4, 7;
	setp.lt.u32 	%p6, %r5, 8;
	@%p6 bra 	$L__BB0_8;
	mul.wide.s32 	%rd49, %r60, 4;
	add.s64 	%rd50, %rd3, %rd49;
	ld.global.f32 	%f66, [%rd50];
	add.s64 	%rd51, %rd2, %rd49;
	ld.global.u32 	%r45, [%rd51];
	mul.wide.s32 	%rd52, %r45, 4;
	add.s64 	%rd53, %rd1, %rd52;
	ld.global.f32 	%f67, [%rd53];
	fma.rn.f32 	%f68, %f66, %f67, %f111;
	ld.global.f32 	%f69, [%rd50+4];
	ld.global.u32 	%r46, [%rd51+4];
	mul.wide.s32 	%rd54, %r46, 4;
	add.s64 	%rd55, %rd1, %rd54;
	ld.global.f32 	%f70, [%rd55];
	fma.rn.f32 	%f71, %f69, %f70, %f68;
	ld.global.f32 	%f72, [%rd50+8];
	ld.global.u32 	%r47, [%rd51+8];
	mul.wide.s32 	%rd56, %r47, 4;
	add.s64 	%rd57, %rd1, %rd56;
	ld.global.f32 	%f73, [%rd57];
	fma.rn.f32 	%f74, %f72, %f73, %f71;
	ld.global.f32 	%f75, [%rd50+12];
	ld.global.u32 	%r48, [%rd51+12];
	mul.wide.s32 	%rd58, %r48, 4;
	add.s64 	%rd59, %rd1, %rd58;
	ld.global.f32 	%f76, [%rd59];
	fma.rn.f32 	%f77, %f75, %f76, %f74;
	ld.global.f32 	%f78, [%rd50+16];
	ld.global.u32 	%r49, [%rd51+16];
	mul.wide.s32 	%rd60, %r49, 4;
	add.s64 	%rd61, %rd1, %rd60;
	ld.global.f32 	%f79, [%rd61];
	fma.rn.f32 	%f80, %f78, %f79, %f77;
	ld.global.f32 	%f81, [%rd50+20];
	ld.global.u32 	%r50, [%rd51+20];
	mul.wide.s32 	%rd62, %r50, 4;
	add.s64 	%rd63, %rd1, %rd62;
	ld.global.f32 	%f82, [%rd63];
	fma.rn.f32 	%f83, %f81, %f82, %f80;
	ld.global.f32 	%f84, [%rd50+24];
	ld.global.u32 	%r51, [%rd51+24];
	mul.wide.s32 	%rd64, %r51, 4;
	add.s64 	%rd65, %rd1, %rd64;
	ld.global.f32 	%f85, [%rd65];
	fma.rn.f32 	%f86, %f84, %f85, %f83;
	ld.global.f32 	%f87, [%rd50+28];
	ld.global.u32 	%r52, [%rd51+28];
	mul.wide.s32 	%rd66, %r52, 4;
	add.s64 	%rd67, %rd1, %rd66;
	ld.global.f32 	%f88, [%rd67];
	fma.rn.f32 	%f111, %f87, %f88, %f86;
	add.s32 	%r60, %r60, 8;
$L__BB0_8:
	setp.eq.s32 	%p7, %r12, 0;
	@%p7 bra 	$L__BB0_14;
	and.b32  	%r15, %r4, 3;
	setp.lt.u32 	%p8, %r12, 4;
	@%p8 bra 	$L__BB0_11;
	mul.wide.s32 	%rd68, %r60, 4;
	add.s64 	%rd69, %rd3, %rd68;
	ld.global.f32 	%f90, [%rd69];
	add.s64 	%rd70, %rd2, %rd68;
	ld.global.u32 	%r53, [%rd70];
	mul.wide.s32 	%rd71, %r53, 4;
	add.s64 	%rd72, %rd1, %rd71;
	ld.global.f32 	%f91, [%rd72];
	fma.rn.f32 	%f92, %f90, %f91, %f111;
	ld.global.f32 	%f93, [%rd69+4];
	ld.global.u32 	%r54, [%rd70+4];
	mul.wide.s32 	%rd73, %r54, 4;
	add.s64 	%rd74, %rd1, %rd73;
	ld.global.f32 	%f94, [%rd74];
	fma.rn.f32 	%f95, %f93, %f94, %f92;
	ld.global.f32 	%f96, [%rd69+8];
	ld.global.u32 	%r55, [%rd70+8];
	mul.wide.s32 	%rd75, %r55, 4;
	add.s64 	%rd76, %rd1, %rd75;
	ld.global.f32 	%f97, [%rd76];
	fma.rn.f32 	%f98, %f96, %f97, %f95;
	ld.global.f32 	%f99, [%rd69+12];
	ld.global.u32 	%r56, [%rd70+12];
	mul.wide.s32 	%rd77, %r56, 4;
	add.s64 	%rd78, %rd1, %rd77;
	ld.global.f32 	%f100, [%rd78];
	fma.rn.f32 	%f111, %f99, %f100, %f98;
	add.s32 	%r60, %r60, 4;
$L__BB0_11:
	setp.eq.s32 	%p9, %r15, 0;
	@%p9 bra 	$L__BB0_14;
	neg.s32 	%r63, %r15;
$L__BB0_13:
	.pragma "nounroll";
	mul.wide.s32 	%rd79, %r60, 4;
	add.s64 	%rd80, %rd2, %rd79;
	add.s64 	%rd81, %rd3, %rd79;
	ld.global.f32 	%f101, [%rd81];
	ld.global.u32 	%r57, [%rd80];
	mul.wide.s32 	%rd82, %r57, 4;
	add.s64 	%rd83, %rd1, %rd82;
	ld.global.f32 	%f102, [%rd83];
	fma.rn.f32 	%f111, %f101, %f102, %f111;
	add.s32 	%r60, %r60, 1;
	add.s32 	%r63, %r63, 1;
	setp.ne.s32 	%p10, %r63, 0;
	@%p10 bra 	$L__BB0_13;
$L__BB0_14:
	cvta.to.global.u64 	%rd84, %rd7;
	add.s64 	%rd86, %rd84, %rd12;
	st.global.f32 	[%rd86], %f111;
$L__BB0_15:
	ret;

}


// ===== COMPILED SASS (sm_100) =====

	.target	sm_100

	.elftype	@"ET_EXEC"


//--------------------- .note.nv.tkinfo           --------------------------
	.section	.note.nv.tkinfo,"",@"SHT_NOTE"
	.sectionflags	@"SHF_NOTE_NV_TKINFO"
	.tkinfo
        /*0018*/ 	.word	0x00000002
        /*0030*/ 	.string	""
        /*0030*/ 	.string	"ptxas"
        /*0030*/ 	.string	"Cuda compilation tools, release 13.0, V13.0.88"
        /*0030*/ 	.string	"Build cuda_13.0.r13.0/compiler.36424714_0"
        /*0030*/ 	.string	"-arch sm_100 -m 64 "



//--------------------- .note.nv.cuinfo           --------------------------
	.section	.note.nv.cuinfo,"",@"SHT_NOTE"
	.sectionflags	@"SHF_NOTE_NV_CUINFO"
        /*0018*/ 	.short	0x0002
        /*001a*/ 	.short	0x0064
        /*001c*/ 	.short	0x0082
	.zero		2


//--------------------- .nv.info                  --------------------------
	.section	.nv.info,"",@"SHT_CUDA_INFO"
	.align	4


	//----- nvinfo : EIATTR_REGCOUNT
	.align		4
        /*0000*/ 	.byte	0x04, 0x2f
        /*0002*/ 	.short	(.L_1 - .L_0)
	.align		4
.L_0:
        /*0004*/ 	.word	index@(_Z15spmv_csr_kerneliPKiS0_PKfS2_Pf)
        /*0008*/ 	.word	0x00000020


	//----- nvinfo : EIATTR_FRAME_SIZE
	.align		4
.L_1:
        /*000c*/ 	.byte	0x04, 0x11
        /*000e*/ 	.short	(.L_3 - .L_2)
	.align		4
.L_2:
        /*0010*/ 	.word	index@(_Z15spmv_csr_kerneliPKiS0_PKfS2_Pf)
        /*0014*/ 	.word	0x00000000


	//----- nvinfo : EIATTR_MIN_STACK_SIZE
	.align		4
.L_3:
        /*0018*/ 	.byte	0x04, 0x12
        /*001a*/ 	.short	(.L_5 - .L_4)
	.align		4
.L_4:
        /*001c*/ 	.word	index@(_Z15spmv_csr_kerneliPKiS0_PKfS2_Pf)
        /*0020*/ 	.word	0x00000000
.L_5:


//--------------------- .nv.compat                --------------------------
	.section	.nv.compat,"",@"SHT_CUDA_COMPAT_INFO"
	.align	4
        /*0000*/ 	.byte	0x02, 0x09, 0x00, 0x00, 0x02, 0x02, 0x01, 0x00, 0x02, 0x05, 0x05, 0x00, 0x03, 0x07, 0x01, 0x01
        /*0010*/ 	.byte	0x02, 0x03, 0x00, 0x00, 0x02, 0x06, 0x01, 0x00, 0x04, 0x0b, 0x08, 0x00, 0x09, 0x00, 0x00, 0x00
        /*0020*/ 	.byte	0x00, 0x00, 0x00, 0x00


//--------------------- .nv.info._Z15spmv_csr_kerneliPKiS0_PKfS2_Pf --------------------------
	.section	.nv.info._Z15spmv_csr_kerneliPKiS0_PKfS2_Pf,"",@"SHT_CUDA_INFO"
	.sectionflags	@""
	.align	4


	//----- nvinfo : EIATTR_CUDA_API_VERSION
	.align		4
        /*0000*/ 	.byte	0x04, 0x37
        /*0002*/ 	.short	(.L_7 - .L_6)
.L_6:
        /*0004*/ 	.word	0x00000082


	//----- nvinfo : EIATTR_KPARAM_INFO
	.align		4
.L_7:
        /*0008*/ 	.byte	0x04, 0x17
        /*000a*/ 	.short	(.L_9 - .L_8)
.L_8:
        /*000c*/ 	.word	0x00000000
        /*0010*/ 	.short	0x0005
        /*0012*/ 	.short	0x0028
        /*0014*/ 	.byte	0x00, 0xf5, 0x21, 0x00


	//----- nvinfo : EIATTR_KPARAM_INFO
	.align		4
.L_9:
        /*0018*/ 	.byte	0x04, 0x17
        /*001a*/ 	.short	(.L_11 - .L_10)
.L_10:
        /*001c*/ 	.word	0x00000000
        /*0020*/ 	.short	0x0004
        /*0022*/ 	.short	0x0020
        /*0024*/ 	.byte	0x00, 0xf5, 0x21, 0x00


	//----- nvinfo : EIATTR_KPARAM_INFO
	.align		4
.L_11:
        /*0028*/ 	.byte	0x04, 0x17
        /*002a*/ 	.short	(.L_13 - .L_12)
.L_12:
        /*002c*/ 	.word	0x00000000
        /*0030*/ 	.short	0x0003
        /*0032*/ 	.short	0x0018
        /*0034*/ 	.byte	0x00, 0xf5, 0x21, 0x00


	//----- nvinfo : EIATTR_KPARAM_INFO
	.align		4
.L_13:
        /*0038*/ 	.byte	0x04, 0x17
        /*003a*/ 	.short	(.L_15 - .L_14)
.L_14:
        /*003c*/ 	.word	0x00000000
        /*0040*/ 	.short	0x0002
        /*0042*/ 	.short	0x0010
        /*0044*/ 	.byte	0x00, 0xf5, 0x21, 0x00


	//----- nvinfo : EIATTR_KPARAM_INFO
	.align		4
.L_15:
        /*0048*/ 	.byte	0x04, 0x17
        /*004a*/ 	.short	(.L_17 - .L_16)
.L_16:
        /*004c*/ 	.word	0x00000000
        /*0050*/ 	.short	0x0001
        /*0052*/ 	.short	0x0008
        /*0054*/ 	.byte	0x00, 0xf5, 0x21, 0x00


	//----- nvinfo : EIATTR_KPARAM_INFO
	.align		4
.L_17:
        /*0058*/ 	.byte	0x04, 0x17
        /*005a*/ 	.short	(.L_19 - .L_18)
.L_18:
        /*005c*/ 	.word	0x00000000
        /*0060*/ 	.short	0x0000
        /*0062*/ 	.short	0x0000
        /*0064*/ 	.byte	0x00, 0xf0, 0x11, 0x00


	//----- nvinfo : EIATTR_SPARSE_MMA_MASK
	.align		4
.L_19:
        /*0068*/ 	.byte	0x03, 0x50
        /*006a*/ 	.short	0x0000


	//----- nvinfo : EIATTR_MAXREG_COUNT
	.align		4
        /*006c*/ 	.byte	0x03, 0x1b
        /*006e*/ 	.short	0x00ff


	//----- nvinfo : EIATTR_MERCURY_ISA_VERSION
	.align		4
        /*0070*/ 	.byte	0x03, 0x5f
        /*0072*/ 	.short	0x0101


	//----- nvinfo : EIATTR_VRC_CTA_INIT_COUNT
	.align		4
        /*0074*/ 	.byte	0x02, 0x4a
	.zero		1
	.zero		1


	//----- nvinfo : EIATTR_EXIT_INSTR_OFFSETS
	.align		4
        /*0078*/ 	.byte	0x04, 0x1c
        /*007a*/ 	.short	(.L_21 - .L_20)


	//   ....[0]....
.L_20:
        /*007c*/ 	.word	0x00000070


	//   ....[1]....
        /*0080*/ 	.word	0x00000e50


	//----- nvinfo : EIATTR_CRS_STACK_SIZE
	.align		4
.L_21:
        /*0084*/ 	.byte	0x04, 0x1e
        /*0086*/ 	.short	(.L_23 - .L_22)
.L_22:
        /*0088*/ 	.word	0x00000000


	//----- nvinfo : EIATTR_CBANK_PARAM_SIZE
	.align		4
.L_23:
        /*008c*/ 	.byte	0x03, 0x19
        /*008e*/ 	.short	0x0030


	//----- nvinfo : EIATTR_PARAM_CBANK
	.align		4
        /*0090*/ 	.byte	0x04, 0x0a
        /*0092*/ 	.short	(.L_25 - .L_24)
	.align		4
.L_24:
        /*0094*/ 	.word	index@(.nv.constant0._Z15spmv_csr_kerneliPKiS0_PKfS2_Pf)
        /*0098*/ 	.short	0x0380
        /*009a*/ 	.short	0x0030


	//----- nvinfo : EIATTR_SW_WAR
	.align		4
.L_25:
        /*009c*/ 	.byte	0x04, 0x36
        /*009e*/ 	.short	(.L_27 - .L_26)
.L_26:
        /*00a0*/ 	.word	0x00000008
.L_27:


//--------------------- .nv.callgraph             --------------------------
	.section	.nv.callgraph,"",@"SHT_CUDA_CALLGRAPH"
	.align	4
	.sectionentsize	8
	.align		4
        /*0000*/ 	.word	0x00000000
	.align		4
        /*0004*/ 	.word	0xffffffff
	.align		4
        /*0008*/ 	.word	0x00000000
	.align		4
        /*000c*/ 	.word	0xfffffffe
	.align		4
        /*0010*/ 	.word	0x00000000
	.align		4
        /*0014*/ 	.word	0xfffffffd
	.align		4
        /*0018*/ 	.word	0x00000000
	.align		4
        /*001c*/ 	.word	0xfffffffc


//--------------------- .text._Z15spmv_csr_kerneliPKiS0_PKfS2_Pf --------------------------
	.section	.text._Z15spmv_csr_kerneliPKiS0_PKfS2_Pf,"ax",@progbits
	.align	128
        .global         _Z15spmv_csr_kerneliPKiS0_PKfS2_Pf
        .type           _Z15spmv_csr_kerneliPKiS0_PKfS2_Pf,@function
        .size           _Z15spmv_csr_kerneliPKiS0_PKfS2_Pf,(.L_x_11 - _Z15spmv_csr_kerneliPKiS0_PKfS2_Pf)
        .other          _Z15spmv_csr_kerneliPKiS0_PKfS2_Pf,@"STO_CUDA_ENTRY STV_DEFAULT"
_Z15spmv_csr_kerneliPKiS0_PKfS2_Pf:
.text._Z15spmv_csr_kerneliPKiS0_PKfS2_Pf:
[----:B------:R-:W-:Y:S01]  /*0000*/  LDC R1, c[0x0][0x37c] ;  /* 0x0000df00ff017b82 */ /* 0x000fe20000000800 */
[----:B------:R-:W0:Y:S01]  /*0010*/  S2R R0, SR_CTAID.X ;  /* 0x0000000000007919 */ /* 0x000e220000002500 */
[----:B------:R-:W0:Y:S01]  /*0020*/  LDCU UR4, c[0x0][0x360] ;  /* 0x00006c00ff0477ac */ /* 0x000e220008000800 */
[----:B------:R-:W0:Y:S01]  /*0030*/  S2R R3, SR_TID.X ;  /* 0x0000000000037919 */ /* 0x000e220000002100 */
[----:B------:R-:W1:Y:S01]  /*0040*/  LDCU UR5, c[0x0][0x380] ;  /* 0x00007000ff0577ac */ /* 0x000e620008000800 */
[----:B0-----:R-:W-:-:S05]  /*0050*/  IMAD R0, R0, UR4, R3 ;  /* 0x0000000400007c24 */ /* 0x001fca000f8e0203 */
[----:B-1----:R-:W-:-:S13]  /*0060*/  ISETP.GE.AND P0, PT, R0, UR5, PT ;  /* 0x0000000500007c0c */ /* 0x002fda000bf06270 */
[----:B------:R-:W-:Y:S05]  /*0070*/  @P0 EXIT ;  /* 0x000000000000094d */ /* 0x000fea0003800000 */
[----:B------:R-:W0:Y:S01]  /*0080*/  LDC.64 R2, c[0x0][0x388] ;  /* 0x0000e200ff027b82 */ /* 0x000e220000000a00 */
[----:B------:R-:W1:Y:S01]  /*0090*/  LDCU.64 UR4, c[0x0][0x358] ;  /* 0x00006b00ff0477ac */ /* 0x000e620008000a00 */
[----:B0-----:R-:W-:-:S05]  /*00a0*/  IMAD.WIDE R2, R0, 0x4, R2 ;  /* 0x0000000400027825 */ /* 0x001fca00078e0202 */
[----:B-1----:R-:W2:Y:S04]  /*00b0*/  LDG.E R4, desc[UR4][R2.64] ;  /* 0x0000000402047981 */ /* 0x002ea8000c1e1900 */
[----:B------:R-:W2:Y:S01]  /*00c0*/  LDG.E R8, desc[UR4][R2.64+0x4] ;  /* 0x0000040402087981 */ /* 0x000ea2000c1e1900 */
[----:B------:R-:W-:Y:S01]  /*00d0*/  BSSY.RECONVERGENT B0, `(.L_x_0) ;  /* 0x00000d4000007945 */ /* 0x000fe20003800200 */
[----:B------:R-:W-:Y:S01]  /*00e0*/  HFMA2 R6, -RZ, RZ, 0, 0 ;  /* 0x00000000ff067431 */ /* 0x000fe200000001ff */
[----:B--2---:R-:W-:-:S13]  /*00f0*/  ISETP.GE.AND P0, PT, R4, R8, PT ;  /* 0x000000080400720c */ /* 0x004fda0003f06270 */
[----:B------:R-:W-:Y:S05]  /*0100*/  @P0 BRA `(.L_x_1) ;  /* 0x0000000c00400947 */ /* 0x000fea0003800000 */
[----:B------:R-:W-:Y:S01]  /*0110*/  MOV R3, R4 ;  /* 0x0000000400037202 */ /* 0x000fe20000000f00 */
[----:B------:R-:W-:Y:S01]  /*0120*/  BSSY.RECONVERGENT B1, `(.L_x_2) ;  /* 0x0000068000017945 */ /* 0x000fe20003800200 */
[----:B------:R-:W-:Y:S02]  /*0130*/  MOV R6, RZ ;  /* 0x000000ff00067202 */ /* 0x000fe40000000f00 */
[CC--:B------:R-:W-:Y:S02]  /*0140*/  IADD3 R4, PT, PT, R8.reuse, -R3.reuse, RZ ;  /* 0x8000000308047210 */ /* 0x0c0fe40007ffe0ff */
[----:B------:R-:W-:Y:S02]  /*0150*/  IADD3 R8, PT, PT, -R8, R3, RZ ;  /* 0x0000000308087210 */ /* 0x000fe40007ffe1ff */
[----:B------:R-:W-:Y:S02]  /*0160*/  LOP3.LUT R5, R4, 0xf, RZ, 0xc0, !PT ;  /* 0x0000000f04057812 */ /* 0x000fe400078ec0ff */
[----:B------:R-:W-:-:S02]  /*0170*/  ISETP.GT.U32.AND P1, PT, R8, -0x10, PT ;  /* 0xfffffff00800780c */ /* 0x000fc40003f24070 */
[----:B------:R-:W-:-:S11]  /*0180*/  ISETP.NE.AND P0, PT, R5, RZ, PT ;  /* 0x000000ff0500720c */ /* 0x000fd60003f05270 */
[----:B------:R-:W-:Y:S05]  /*0190*/  @P1 BRA `(.L_x_3) ;  /* 0x0000000400801947 */ /* 0x000fea0003800000 */
[----:B------:R-:W0:Y:S01]  /*01a0*/  LDC.64 R12, c[0x0][0x390] ;  /* 0x0000e400ff0c7b82 */ /* 0x000e220000000a00 */
[----:B------:R-:W-:Y:S02]  /*01b0*/  LOP3.LUT R2, R4, 0xfffffff0, RZ, 0xc0, !PT ;  /* 0xfffffff004027812 */ /* 0x000fe400078ec0ff */
[----:B------:R-:W-:Y:S02]  /*01c0*/  MOV R6, RZ ;  /* 0x000000ff00067202 */ /* 0x000fe40000000f00 */
[----:B------:R-:W-:-:S03]  /*01d0*/  IADD3 R2, PT, PT, -R2, RZ, RZ ;  /* 0x000000ff02027210 */ /* 0x000fc60007ffe1ff */
[----:B------:R-:W1:Y:S01]  /*01e0*/  LDC.64 R14, c[0x0][0x398] ;  /* 0x0000e600ff0e7b82 */ /* 0x000e620000000a00 */
[----:B0-----:R-:W-:-:S04]  /*01f0*/  IADD3 R12, P2, PT, R12, 0x20, RZ ;  /* 0x000000200c0c7810 */ /* 0x001fc80007f5e0ff */
[----:B------:R-:W-:Y:S02]  /*0200*/  IADD3.X R13, PT, PT, RZ, R13, RZ, P2, !PT ;  /* 0x0000000dff0d7210 */ /* 0x000fe400017fe4ff */
[----:B-1----:R-:W-:-:S04]  /*0210*/  IADD3 R14, P1, PT, R14, 0x20, RZ ;  /* 0x000000200e0e7810 */ /* 0x002fc80007f3e0ff */
[----:B------:R-:W-:-:S09]  /*0220*/  IADD3.X R15, PT, PT, RZ, R15, RZ, P1, !PT ;  /* 0x0000000fff0f7210 */ /* 0x000fd20000ffe4ff */
.L_x_4:
[C---:B------:R-:W-:Y:S01]  /*0230*/  IMAD.WIDE R20, R3.reuse, 0x4, R12 ;  /* 0x0000000403147825 */ /* 0x040fe200078e020c */
[----:B------:R-:W0:Y:S04]  /*0240*/  LDC.64 R16, c[0x0][0x3a0] ;  /* 0x0000e800ff107b82 */ /* 0x000e280000000a00 */
[----:B------:R-:W0:Y:S04]  /*0250*/  LDG.E R11, desc[UR4][R20.64+-0x20] ;  /* 0xffffe004140b7981 */ /* 0x000e28000c1e1900 */
[----:B------:R-:W2:Y:S04]  /*0260*/  LDG.E R23, desc[UR4][R20.64+-0x1c] ;  /* 0xffffe40414177981 */ /* 0x000ea8000c1e1900 */
[----:B------:R-:W3:Y:S01]  /*0270*/  LDG.E R9, desc[UR4][R20.64+-0x18] ;  /* 0xffffe80414097981 */ /* 0x000ee2000c1e1900 */
[----:B------:R-:W-:-:S03]  /*0280*/  IMAD.WIDE R26, R3, 0x4, R14 ;  /* 0x00000004031a7825 */ /* 0x000fc600078e020e */
[----:B------:R-:W4:Y:S04]  /*0290*/  LDG.E R25, desc[UR4][R20.64+-0x14] ;  /* 0xffffec0414197981 */ /* 0x000f28000c1e1900 */
[----:B------:R-:W5:Y:S04]  /*02a0*/  LDG.E R19, desc[UR4][R26.64+-0x20] ;  /* 0xffffe0041a137981 */ /* 0x000f68000c1e1900 */
[----:B------:R-:W5:Y:S04]  /*02b0*/  LDG.E R18, desc[UR4][R26.64+-0x1c] ;  /* 0xffffe4041a127981 */ /* 0x000f68000c1e1900 */
[----:B------:R-:W5:Y:S01]  /*02c0*/  LDG.E R29, desc[UR4][R20.64+-0x10] ;  /* 0xfffff004141d7981 */ /* 0x000f62000c1e1900 */
[----:B0-----:R-:W-:-:S06]  /*02d0*/  IMAD.WIDE R10, R11, 0x4, R16 ;  /* 0x000000040b0a7825 */ /* 0x001fcc00078e0210 */
[----:B------:R-:W5:Y:S01]  /*02e0*/  LDG.E R10, desc[UR4][R10.64] ;  /* 0x000000040a0a7981 */ /* 0x000f62000c1e1900 */
[----:B--2---:R-:W-:-:S05]  /*02f0*/  IMAD.WIDE R22, R23, 0x4, R16 ;  /* 0x0000000417167825 */ /* 0x004fca00078e0210 */
[----:B------:R-:W2:Y:S01]  /*0300*/  LDG.E R7, desc[UR4][R22.64] ;  /* 0x0000000416077981 */ /* 0x000ea2000c1e1900 */
[----:B---3--:R-:W-:-:S03]  /*0310*/  IMAD.WIDE R8, R9, 0x4, R16 ;  /* 0x0000000409087825 */ /* 0x008fc600078e0210 */
[----:B------:R-:W3:Y:S01]  /*0320*/  LDG.E R11, desc[UR4][R26.64+-0x18] ;  /* 0xffffe8041a0b7981 */ /* 0x000ee2000c1e1900 */
[----:B----4-:R-:W-:-:S03]  /*0330*/  IMAD.WIDE R24, R25, 0x4, R16 ;  /* 0x0000000419187825 */ /* 0x010fc600078e0210 */
[----:B------:R-:W3:Y:S04]  /*0340*/  LDG.E R8, desc[UR4][R8.64] ;  /* 0x0000000408087981 */ /* 0x000ee8000c1e1900 */
[----:B------:R-:W4:Y:S04]  /*0350*/  LDG.E R23, desc[UR4][R20.64+-0xc] ;  /* 0xfffff40414177981 */ /* 0x000f28000c1e1900 */
[----:B------:R-:W4:Y:S01]  /*0360*/  LDG.E R9, desc[UR4][R20.64+-0x8] ;  /* 0xfffff80414097981 */ /* 0x000f22000c1e1900 */
[----:B-----5:R-:W-:-:S03]  /*0370*/  FFMA R28, R19, R10, R6 ;  /* 0x0000000a131c7223 */ /* 0x020fc60000000006 */
[----:B------:R-:W5:Y:S04]  /*0380*/  LDG.E R6, desc[UR4][R24.64] ;  /* 0x0000000418067981 */ /* 0x000f68000c1e1900 */
[----:B------:R-:W5:Y:S01]  /*0390*/  LDG.E R19, desc[UR4][R26.64+-0x14] ;  /* 0xffffec041a137981 */ /* 0x000f62000c1e1900 */
[----:B--2---:R-:W-:Y:S01]  /*03a0*/  FFMA R22, R18, R7, R28 ;  /* 0x0000000712167223 */ /* 0x004fe2000000001c */
[----:B------:R-:W-:Y:S02]  /*03b0*/  IMAD.WIDE R28, R29, 0x4, R16 ;  /* 0x000000041d1c7825 */ /* 0x000fe400078e0210 */
[----:B------:R-:W2:Y:S04]  /*03c0*/  LDG.E R10, desc[UR4][R20.64+-0x4] ;  /* 0xfffffc04140a7981 */ /* 0x000ea8000c1e1900 */
[----:B------:R-:W2:Y:S04]  /*03d0*/  LDG.E R29, desc[UR4][R28.64] ;  /* 0x000000041c1d7981 */ /* 0x000ea8000c1e1900 */
[----:B------:R-:W2:Y:S04]  /*03e0*/  LDG.E R18, desc[UR4][R26.64+-0x10] ;  /* 0xfffff0041a127981 */ /* 0x000ea8000c1e1900 */
[----:B------:R-:W2:Y:S01]  /*03f0*/  LDG.E R7, desc[UR4][R20.64] ;  /* 0x0000000414077981 */ /* 0x000ea2000c1e1900 */
[----:B---3--:R-:W-:Y:S01]  /*0400*/  FFMA R8, R11, R8, R22 ;  /* 0x000000080b087223 */ /* 0x008fe20000000016 */
[----:B----4-:R-:W-:-:S02]  /*0410*/  IMAD.WIDE R22, R23, 0x4, R16 ;  /* 0x0000000417167825 */ /* 0x010fc400078e0210 */
[----:B------:R-:W3:Y:S04]  /*0420*/  LDG.E R11, desc[UR4][R20.64+0x4] ;  /* 0x00000404140b7981 */ /* 0x000ee8000c1e1900 */
[----:B------:R-:W4:Y:S04]  /*0430*/  LDG.E R23, desc[UR4][R22.64] ;  /* 0x0000000416177981 */ /* 0x000f28000c1e1900 */
[----:B------:R-:W4:Y:S04]  /*0440*/  LDG.E R25, desc[UR4][R26.64+-0xc] ;  /* 0xfffff4041a197981 */ /* 0x000f28000c1e1900 */
[----:B------:R-:W4:Y:S04]  /*0450*/  LDG.E R28, desc[UR4][R26.64+-0x8] ;  /* 0xfffff8041a1c7981 */ /* 0x000f28000c1e1900 */
[----:B------:R-:W4:Y:S04]  /*0460*/  LDG.E R22, desc[UR4][R20.64+0x8] ;  /* 0x0000080414167981 */ /* 0x000f28000c1e1900 */
[----:B------:R-:W4:Y:S01]  /*0470*/  LDG.E R24, desc[UR4][R26.64+0x4] ;  /* 0x000004041a187981 */ /* 0x000f22000c1e1900 */
[----:B-----5:R-:W-:Y:S01]  /*0480*/  FFMA R6, R19, R6, R8 ;  /* 0x0000000613067223 */ /* 0x020fe20000000008 */
[----:B------:R-:W-:-:S05]  /*0490*/  IMAD.WIDE R8, R9, 0x4, R16 ;  /* 0x0000000409087825 */ /* 0x000fca00078e0210 */
[----:B------:R0:W5:Y:S01]  /*04a0*/  LDG.E R19, desc[UR4][R8.64] ;  /* 0x0000000408137981 */ /* 0x000162000c1e1900 */
[----:B--2---:R-:W-:-:S03]  /*04b0*/  FFMA R18, R18, R29, R6 ;  /* 0x0000001d12127223 */ /* 0x004fc60000000006 */
[----:B------:R-:W2:Y:S01]  /*04c0*/  LDG.E R29, desc[UR4][R20.64+0x1c] ;  /* 0x00001c04141d7981 */ /* 0x000ea2000c1e1900 */
[----:B0-----:R-:W-:-:S04]  /*04d0*/  IMAD.WIDE R8, R10, 0x4, R16 ;  /* 0x000000040a087825 */ /* 0x001fc800078e0210 */
[--C-:B------:R-:W-:Y:S02]  /*04e0*/  IMAD.WIDE R6, R7, 0x4, R16.reuse ;  /* 0x0000000407067825 */ /* 0x100fe400078e0210 */
[----:B------:R-:W2:Y:S02]  /*04f0*/  LDG.E R8, desc[UR4][R8.64] ;  /* 0x0000000408087981 */ /* 0x000ea4000c1e1900 */
[----:B---3--:R-:W-:Y:S02]  /*0500*/  IMAD.WIDE R10, R11, 0x4, R16 ;  /* 0x000000040b0a7825 */ /* 0x008fe400078e0210 */
[----:B------:R-:W3:Y:S02]  /*0510*/  LDG.E R6, desc[UR4][R6.64] ;  /* 0x0000000406067981 */ /* 0x000ee4000c1e1900 */
[----:B----4-:R-:W-:Y:S02]  /*0520*/  FFMA R23, R25, R23, R18 ;  /* 0x0000001719177223 */ /* 0x010fe40000000012 */
[----:B------:R-:W4:Y:S04]  /*0530*/  LDG.E R10, desc[UR4][R10.64] ;  /* 0x000000040a0a7981 */ /* 0x000f28000c1e1900 */
[----:B------:R-:W2:Y:S04]  /*0540*/  LDG.E R9, desc[UR4][R26.64+-0x4] ;  /* 0xfffffc041a097981 */ /* 0x000ea8000c1e1900 */
[----:B------:R-:W3:Y:S04]  /*0550*/  LDG.E R7, desc[UR4][R26.64] ;  /* 0x000000041a077981 */ /* 0x000ee8000c1e1900 */
[----:B------:R-:W4:Y:S04]  /*0560*/  LDG.E R18, desc[UR4][R20.64+0xc] ;  /* 0x00000c0414127981 */ /* 0x000f28000c1e1900 */
[----:B------:R-:W4:Y:S04]  /*0570*/  LDG.E R25, desc[UR4][R20.64+0x14] ;  /* 0x0000140414197981 */ /* 0x000f28000c1e1900 */
[----:B------:R-:W4:Y:S01]  /*0580*/  LDG.E R11, desc[UR4][R26.64+0x18] ;  /* 0x000018041a0b7981 */ /* 0x000f22000c1e1900 */
[----:B-----5:R-:W-:-:S03]  /*0590*/  FFMA R28, R28, R19, R23 ;  /* 0x000000131c1c7223 */ /* 0x020fc60000000017 */
[----:B------:R-:W5:Y:S04]  /*05a0*/  LDG.E R23, desc[UR4][R20.64+0x10] ;  /* 0x0000100414177981 */ /* 0x000f68000c1e1900 */
[----:B------:R0:W5:Y:S02]  /*05b0*/  LDG.E R19, desc[UR4][R20.64+0x18] ;  /* 0x0000180414137981 */ /* 0x000164000c1e1900 */
[----:B0-----:R-:W-:-:S04]  /*05c0*/  IMAD.WIDE R20, R22, 0x4, R16 ;  /* 0x0000000416147825 */ /* 0x001fc800078e0210 */
[----:B--2---:R-:W-:Y:S02]  /*05d0*/  FFMA R8, R9, R8, R28 ;  /* 0x0000000809087223 */ /* 0x004fe4000000001c */
[----:B------:R-:W2:Y:S02]  /*05e0*/  LDG.E R9, desc[UR4][R26.64+0x10] ;  /* 0x000010041a097981 */ /* 0x000ea4000c1e1900 */
[----:B---3--:R-:W-:Y:S02]  /*05f0*/  FFMA R7, R7, R6, R8 ;  /* 0x0000000607077223 */ /* 0x008fe40000000008 */
[----:B------:R-:W3:Y:S02]  /*0600*/  LDG.E R8, desc[UR4][R26.64+0xc] ;  /* 0x00000c041a087981 */ /* 0x000ee4000c1e1900 */
[----:B----4-:R-:W-:Y:S02]  /*0610*/  FFMA R6, R24, R10, R7 ;  /* 0x0000000a18067223 */ /* 0x010fe40000000007 */
[----:B------:R-:W4:Y:S04]  /*0620*/  LDG.E R7, desc[UR4][R26.64+0x8] ;  /* 0x000008041a077981 */ /* 0x000f28000c1e1900 */
[----:B------:R-:W2:Y:S04]  /*0630*/  LDG.E R10, desc[UR4][R26.64+0x14] ;  /* 0x000014041a0a7981 */ /* 0x000ea8000c1e1900 */
[----:B------:R-:W2:Y:S01]  /*0640*/  LDG.E R26, desc[UR4][R26.64+0x1c] ;  /* 0x00001c041a1a7981 */ /* 0x000ea2000c1e1900 */
[----:B------:R-:W-:-:S06]  /*0650*/  IMAD.WIDE R24, R25, 0x4, R16 ;  /* 0x0000000419187825 */ /* 0x000fcc00078e0210 */
[----:B------:R-:W2:Y:S04]  /*0660*/  LDG.E R25, desc[UR4][R24.64] ;  /* 0x0000000418197981 */ /* 0x000ea8000c1e1900 */
[----:B------:R0:W4:Y:S02]  /*0670*/  LDG.E R27, desc[UR4][R20.64] ;  /* 0x00000004141b7981 */ /* 0x000124000c1e1900 */
[----:B0-----:R-:W-:-:S06]  /*0680*/  IMAD.WIDE R20, R18, 0x4, R16 ;  /* 0x0000000412147825 */ /* 0x001fcc00078e0210 */
[----:B------:R-:W3:Y:S01]  /*0690*/  LDG.E R21, desc[UR4][R20.64] ;  /* 0x0000000414157981 */ /* 0x000ee2000c1e1900 */
[----:B-----5:R-:W-:-:S04]  /*06a0*/  IMAD.WIDE R22, R23, 0x4, R16 ;  /* 0x0000000417167825 */ /* 0x020fc800078e0210 */
[--C-:B------:R-:W-:Y:S02]  /*06b0*/  IMAD.WIDE R18, R19, 0x4, R16.reuse ;  /* 0x0000000413127825 */ /* 0x100fe400078e0210 */
[----:B------:R-:W2:Y:S02]  /*06c0*/  LDG.E R22, desc[UR4][R22.64] ;  /* 0x0000000416167981 */ /* 0x000ea4000c1e1900 */
[----:B------:R-:W-:Y:S02]  /*06d0*/  IMAD.WIDE R16, R29, 0x4, R16 ;  /* 0x000000041d107825 */ /* 0x000fe400078e0210 */
[----:B------:R-:W5:Y:S04]  /*06e0*/  LDG.E R18, desc[UR4][R18.64] ;  /* 0x0000000412127981 */ /* 0x000f68000c1e1900 */
[----:B------:R-:W5:Y:S01]  /*06f0*/  LDG.E R16, desc[UR4][R16.64] ;  /* 0x0000000410107981 */ /* 0x000f62000c1e1900 */
[----:B------:R-:W-:-:S04]  /*0700*/  IADD3 R2, PT, PT, R2, 0x10, RZ ;  /* 0x0000001002027810 */ /* 0x000fc80007ffe0ff */
[----:B------:R-:W-:Y:S02]  /*0710*/  ISETP.NE.AND P1, PT, R2, RZ, PT ;  /* 0x000000ff0200720c */ /* 0x000fe40003f25270 */
[----:B------:R-:W-:Y:S01]  /*0720*/  IADD3 R3, PT, PT, R3, 0x10, RZ ;  /* 0x0000001003037810 */ /* 0x000fe20007ffe0ff */
[----:B----4-:R-:W-:-:S04]  /*0730*/  FFMA R7, R7, R27, R6 ;  /* 0x0000001b07077223 */ /* 0x010fc80000000006 */
[----:B---3--:R-:W-:-:S04]  /*0740*/  FFMA R8, R8, R21, R7 ;  /* 0x0000001508087223 */ /* 0x008fc80000000007 */
[----:B--2---:R-:W-:-:S04]  /*0750*/  FFMA R9, R9, R22, R8 ;  /* 0x0000001609097223 */ /* 0x004fc80000000008 */
[----:B------:R-:W-:-:S04]  /*0760*/  FFMA R10, R10, R25, R9 ;  /* 0x000000190a0a7223 */ /* 0x000fc80000000009 */
[----:B-----5:R-:W-:-:S04]  /*0770*/  FFMA R11, R11, R18, R10 ;  /* 0x000000120b0b7223 */ /* 0x020fc8000000000a */
[----:B------:R-:W-:Y:S01]  /*0780*/  FFMA R6, R26, R16, R11 ;  /* 0x000000101a067223 */ /* 0x000fe2000000000b */
[----:B------:R-:W-:Y:S06]  /*0790*/  @P1 BRA `(.L_x_4) ;  /* 0xfffffff800a41947 */ /* 0x000fec000383ffff */
.L_x_3:
[----:B------:R-:W-:Y:S05]  /*07a0*/  BSYNC.RECONVERGENT B1 ;  /* 0x0000000000017941 */ /* 0x000fea0003800200 */
.L_x_2:
[----:B------:R-:W-:Y:S05]  /*07b0*/  @!P0 BRA `(.L_x_1) ;  /* 0x0000000400948947 */ /* 0x000fea0003800000 */
[----:B------:R-:W-:Y:S01]  /*07c0*/  ISETP.GE.U32.AND P0, PT, R5, 0x8, PT ;  /* 0x000000080500780c */ /* 0x000fe20003f06070 */
[----:B------:R-:W-:Y:S01]  /*07d0*/  BSSY.RECONVERGENT B1, `(.L_x_5) ;  /* 0x0000032000017945 */ /* 0x000fe20003800200 */
[----:B------:R-:W-:-:S04]  /*07e0*/  LOP3.LUT R24, R4, 0x7, RZ, 0xc0, !PT ;  /* 0x0000000704187812 */ /* 0x000fc800078ec0ff */
[----:B------:R-:W-:-:S07]  /*07f0*/  ISETP.NE.AND P1, PT, R24, RZ, PT ;  /* 0x000000ff1800720c */ /* 0x000fce0003f25270 */
[----:B------:R-:W-:Y:S06]  /*0800*/  @!P0 BRA `(.L_x_6) ;  /* 0x0000000000b88947 */ /* 0x000fec0003800000 */
[----:B------:R-:W0:Y:S08]  /*0810*/  LDC.64 R20, c[0x0][0x390] ;  /* 0x0000e400ff147b82 */ /* 0x000e300000000a00 */
[----:B------:R-:W1:Y:S08]  /*0820*/  LDC.64 R10, c[0x0][0x3a0] ;  /* 0x0000e800ff0a7b82 */ /* 0x000e700000000a00 */
[----:B------:R-:W2:Y:S01]  /*0830*/  LDC.64 R8, c[0x0][0x398] ;  /* 0x0000e600ff087b82 */ /* 0x000ea20000000a00 */
[----:B0-----:R-:W-:-:S05]  /*0840*/  IMAD.WIDE R20, R3, 0x4, R20 ;  /* 0x0000000403147825 */ /* 0x001fca00078e0214 */
[----:B------:R-:W1:Y:S04]  /*0850*/  LDG.E R29, desc[UR4][R20.64] ;  /* 0x00000004141d7981 */ /* 0x000e68000c1e1900 */
[----:B------:R-:W3:Y:S04]  /*0860*/  LDG.E R27, desc[UR4][R20.64+0x4] ;  /* 0x00000404141b7981 */ /* 0x000ee8000c1e1900 */
[----:B------:R-:W4:Y:S04]  /*0870*/  LDG.E R25, desc[UR4][R20.64+0x8] ;  /* 0x0000080414197981 */ /* 0x000f28000c1e1900 */
[----:B------:R-:W5:Y:S04]  /*0880*/  LDG.E R13, desc[UR4][R20.64+0xc] ;  /* 0x00000c04140d7981 */ /* 0x000f68000c1e1900 */
[----:B------:R-:W5:Y:S04]  /*0890*/  LDG.E R15, desc[UR4][R20.64+0x10] ;  /* 0x00001004140f7981 */ /* 0x000f68000c1e1900 */
[----:B------:R-:W5:Y:S04]  /*08a0*/  LDG.E R17, desc[UR4][R20.64+0x14] ;  /* 0x0000140414117981 */ /* 0x000f68000c1e1900 */
[----:B------:R-:W5:Y:S04]  /*08b0*/  LDG.E R19, desc[UR4][R20.64+0x18] ;  /* 0x0000180414137981 */ /* 0x000f68000c1e1900 */
[----:B------:R4:W5:Y:S01]  /*08c0*/  LDG.E R23, desc[UR4][R20.64+0x1c] ;  /* 0x00001c0414177981 */ /* 0x000962000c1e1900 */
[----:B--2---:R-:W-:-:S05]  /*08d0*/  IMAD.WIDE R8, R3, 0x4, R8 ;  /* 0x0000000403087825 */ /* 0x004fca00078e0208 */
[----:B------:R-:W2:Y:S04]  /*08e0*/  LDG.E R7, desc[UR4][R8.64] ;  /* 0x0000000408077981 */ /* 0x000ea8000c1e1900 */
[----:B------:R-:W2:Y:S01]  /*08f0*/  LDG.E R22, desc[UR4][R8.64+0x8] ;  /* 0x0000080408167981 */ /* 0x000ea2000c1e1900 */
[----:B-1----:R-:W-:-:S04]  /*0900*/  IMAD.WIDE R28, R29, 0x4, R10 ;  /* 0x000000041d1c7825 */ /* 0x002fc800078e020a */
[--C-:B---3--:R-:W-:Y:S01]  /*0910*/  IMAD.WIDE R26, R27, 0x4, R10.reuse ;  /* 0x000000041b1a7825 */ /* 0x108fe200078e020a */
[----:B------:R-:W2:Y:S03]  /*0920*/  LDG.E R5, desc[UR4][R28.64] ;  /* 0x000000041c057981 */ /* 0x000ea6000c1e1900 */
[--C-:B----4-:R-:W-:Y:S01]  /*0930*/  IMAD.WIDE R20, R25, 0x4, R10.reuse ;  /* 0x0000000419147825 */ /* 0x110fe200078e020a */
[----:B------:R-:W3:Y:S04]  /*0940*/  LDG.E R2, desc[UR4][R26.64] ;  /* 0x000000041a027981 */ /* 0x000ee8000c1e1900 */
[----:B------:R-:W3:Y:S01]  /*0950*/  LDG.E R25, desc[UR4][R8.64+0x4] ;  /* 0x0000040408197981 */ /* 0x000ee2000c1e1900 */
[----:B-----5:R-:W-:-:S03]  /*0960*/  IMAD.WIDE R12, R13, 0x4, R10 ;  /* 0x000000040d0c7825 */ /* 0x020fc600078e020a */
[----:B------:R-:W4:Y:S01]  /*0970*/  LDG.E R21, desc[UR4][R20.64] ;  /* 0x0000000414157981 */ /* 0x000f22000c1e1900 */
[----:B------:R-:W-:-:S03]  /*0980*/  IMAD.WIDE R14, R15, 0x4, R10 ;  /* 0x000000040f0e7825 */ /* 0x000fc600078e020a */
[----:B------:R-:W5:Y:S01]  /*0990*/  LDG.E R13, desc[UR4][R12.64] ;  /* 0x000000040c0d7981 */ /* 0x000f62000c1e1900 */
[----:B------:R-:W-:-:S03]  /*09a0*/  IMAD.WIDE R16, R17, 0x4, R10 ;  /* 0x0000000411107825 */ /* 0x000fc600078e020a */
[----:B------:R-:W5:Y:S01]  /*09b0*/  LDG.E R28, desc[UR4][R8.64+0xc] ;  /* 0x00000c04081c7981 */ /* 0x000f62000c1e1900 */
[----:B------:R-:W-:-:S03]  /*09c0*/  IMAD.WIDE R18, R19, 0x4, R10 ;  /* 0x0000000413127825 */ /* 0x000fc600078e020a */
[----:B------:R-:W5:Y:S04]  /*09d0*/  LDG.E R14, desc[UR4][R14.64] ;  /* 0x000000040e0e7981 */ /* 0x000f68000c1e1900 */
[----:B------:R-:W5:Y:S01]  /*09e0*/  LDG.E R29, desc[UR4][R8.64+0x10] ;  /* 0x00001004081d7981 */ /* 0x000f62000c1e1900 */
[----:B------:R-:W-:-:S03]  /*09f0*/  IMAD.WIDE R10, R23, 0x4, R10 ;  /* 0x00000004170a7825 */ /* 0x000fc600078e020a */
[----:B------:R-:W5:Y:S04]  /*0a00*/  LDG.E R17, desc[UR4][R16.64] ;  /* 0x0000000410117981 */ /* 0x000f68000c1e1900 */
[----:B------:R-:W5:Y:S04]  /*0a10*/  LDG.E R26, desc[UR4][R8.64+0x14] ;  /* 0x00001404081a7981 */ /* 0x000f68000c1e1900 */
[----:B------:R-:W5:Y:S04]  /*0a20*/  LDG.E R18, desc[UR4][R18.64] ;  /* 0x0000000412127981 */ /* 0x000f68000c1e1900 */
[----:B------:R-:W5:Y:S04]  /*0a30*/  LDG.E R23, desc[UR4][R8.64+0x18] ;  /* 0x0000180408177981 */ /* 0x000f68000c1e1900 */
[----:B------:R-:W5:Y:S04]  /*0a40*/  LDG.E R12, desc[UR4][R8.64+0x1c] ;  /* 0x00001c04080c7981 */ /* 0x000f68000c1e1900 */
[----:B------:R-:W5:Y:S01]  /*0a50*/  LDG.E R10, desc[UR4][R10.64] ;  /* 0x000000040a0a7981 */ /* 0x000f62000c1e1900 */
[----:B------:R-:W-:Y:S01]  /*0a60*/  IADD3 R3, PT, PT, R3, 0x8, RZ ;  /* 0x0000000803037810 */ /* 0x000fe20007ffe0ff */
[----:B--2---:R-:W-:-:S04]  /*0a70*/  FFMA R6, R7, R5, R6 ;  /* 0x0000000507067223 */ /* 0x004fc80000000006 */
[----:B---3--:R-:W-:-:S04]  /*0a80*/  FFMA R25, R25, R2, R6 ;  /* 0x0000000219197223 */ /* 0x008fc80000000006 */
[----:B----4-:R-:W-:-:S04]  /*0a90*/  FFMA R21, R22, R21, R25 ;  /* 0x0000001516157223 */ /* 0x010fc80000000019 */
[----:B-----5:R-:W-:-:S04]  /*0aa0*/  FFMA R28, R28, R13, R21 ;  /* 0x0000000d1c1c7223 */ /* 0x020fc80000000015 */
[----:B------:R-:W-:-:S04]  /*0ab0*/  FFMA R29, R29, R14, R28 ;  /* 0x0000000e1d1d7223 */ /* 0x000fc8000000001c */
[----:B------:R-:W-:-:S04]  /*0ac0*/  FFMA R26, R26, R17, R29 ;  /* 0x000000111a1a7223 */ /* 0x000fc8000000001d */
[----:B------:R-:W-:-:S04]  /*0ad0*/  FFMA R23, R23, R18, R26 ;  /* 0x0000001217177223 */ /* 0x000fc8000000001a */
[----:B------:R-:W-:-:S07]  /*0ae0*/  FFMA R6, R12, R10, R23 ;  /* 0x0000000a0c067223 */ /* 0x000fce0000000017 */
.L_x_6:
[----:B------:R-:W-:Y:S05]  /*0af0*/  BSYNC.RECONVERGENT B1 ;  /* 0x0000000000017941 */ /* 0x000fea0003800200 */
.L_x_5:
[----:B------:R-:W-:Y:S05]  /*0b00*/  @!P1 BRA `(.L_x_1) ;  /* 0x0000000000c09947 */ /* 0x000fea0003800000 */
[----:B------:R-:W-:Y:S01]  /*0b10*/  ISETP.GE.U32.AND P0, PT, R24, 0x4, PT ;  /* 0x000000041800780c */ /* 0x000fe20003f06070 */
[----:B------:R-:W-:Y:S01]  /*0b20*/  BSSY.RECONVERGENT B1, `(.L_x_7) ;  /* 0x000001e000017945 */ /* 0x000fe20003800200 */
[----:B------:R-:W-:-:S04]  /*0b30*/  LOP3.LUT R4, R4, 0x3, RZ, 0xc0, !PT ;  /* 0x0000000304047812 */ /* 0x000fc800078ec0ff */
[----:B------:R-:W-:-:S07]  /*0b40*/  ISETP.NE.AND P1, PT, R4, RZ, PT ;  /* 0x000000ff0400720c */ /* 0x000fce0003f25270 */
[----:B------:R-:W-:Y:S06]  /*0b50*/  @!P0 BRA `(.L_x_8) ;  /* 0x0000000000688947 */ /* 0x000fec0003800000 */
[----:B------:R-:W0:Y:S08]  /*0b60*/  LDC.64 R8, c[0x0][0x390] ;  /* 0x0000e400ff087b82 */ /* 0x000e300000000a00 */
[----:B------:R-:W1:Y:S01]  /*0b70*/  LDC.64 R10, c[0x0][0x398] ;  /* 0x0000e600ff0a7b82 */ /* 0x000e620000000a00 */
[----:B0-----:R-:W-:-:S07]  /*0b80*/  IMAD.WIDE R12, R3, 0x4, R8 ;  /* 0x00000004030c7825 */ /* 0x001fce00078e0208 */
[----:B------:R-:W0:Y:S01]  /*0b90*/  LDC.64 R8, c[0x0][0x3a0] ;  /* 0x0000e800ff087b82 */ /* 0x000e220000000a00 */
[----:B------:R-:W0:Y:S04]  /*0ba0*/  LDG.E R15, desc[UR4][R12.64] ;  /* 0x000000040c0f7981 */ /* 0x000e28000c1e1900 */
[----:B------:R-:W2:Y:S04]  /*0bb0*/  LDG.E R17, desc[UR4][R12.64+0x4] ;  /* 0x000004040c117981 */ /* 0x000ea8000c1e1900 */
[----:B------:R-:W3:Y:S04]  /*0bc0*/  LDG.E R19, desc[UR4][R12.64+0x8] ;  /* 0x000008040c137981 */ /* 0x000ee8000c1e1900 */
[----:B------:R-:W4:Y:S01]  /*0bd0*/  LDG.E R7, desc[UR4][R12.64+0xc] ;  /* 0x00000c040c077981 */ /* 0x000f22000c1e1900 */
[----:B-1----:R-:W-:-:S05]  /*0be0*/  IMAD.WIDE R10, R3, 0x4, R10 ;  /* 0x00000004030a7825 */ /* 0x002fca00078e020a */
[----:B------:R-:W5:Y:S04]  /*0bf0*/  LDG.E R5, desc[UR4][R10.64] ;  /* 0x000000040a057981 */ /* 0x000f68000c1e1900 */
[----:B------:R-:W5:Y:S04]  /*0c00*/  LDG.E R2, desc[UR4][R10.64+0x4] ;  /* 0x000004040a027981 */ /* 0x000f68000c1e1900 */
[----:B------:R-:W5:Y:S01]  /*0c10*/  LDG.E R13, desc[UR4][R10.64+0xc] ;  /* 0x00000c040a0d7981 */ /* 0x000f62000c1e1900 */
[----:B0-----:R-:W-:-:S04]  /*0c20*/  IMAD.WIDE R14, R15, 0x4, R8 ;  /* 0x000000040f0e7825 */ /* 0x001fc800078e0208 */
[--C-:B--2---:R-:W-:Y:S02]  /*0c30*/  IMAD.WIDE R16, R17, 0x4, R8.reuse ;  /* 0x0000000411107825 */ /* 0x104fe400078e0208 */
[----:B------:R-:W5:Y:S02]  /*0c40*/  LDG.E R14, desc[UR4][R14.64] ;  /* 0x000000040e0e7981 */ /* 0x000f64000c1e1900 */
[--C-:B---3--:R-:W-:Y:S02]  /*0c50*/  IMAD.WIDE R18, R19, 0x4, R8.reuse ;  /* 0x0000000413127825 */ /* 0x108fe400078e0208 */
[----:B------:R-:W2:Y:S02]  /*0c60*/  LDG.E R16, desc[UR4][R16.64] ;  /* 0x0000000410107981 */ /* 0x000ea4000c1e1900 */
[----:B----4-:R-:W-:Y:S02]  /*0c70*/  IMAD.WIDE R8, R7, 0x4, R8 ;  /* 0x0000000407087825 */ /* 0x010fe400078e0208 */
[----:B------:R-:W3:Y:S04]  /*0c80*/  LDG.E R18, desc[UR4][R18.64] ;  /* 0x0000000412127981 */ /* 0x000ee8000c1e1900 */
[----:B------:R-:W3:Y:S04]  /*0c90*/  LDG.E R7, desc[UR4][R10.64+0x8] ;  /* 0x000008040a077981 */ /* 0x000ee8000c1e1900 */
[----:B------:R-:W4:Y:S01]  /*0ca0*/  LDG.E R8, desc[UR4][R8.64] ;  /* 0x0000000408087981 */ /* 0x000f22000c1e1900 */
[----:B------:R-:W-:Y:S01]  /*0cb0*/  IADD3 R3, PT, PT, R3, 0x4, RZ ;  /* 0x0000000403037810 */ /* 0x000fe20007ffe0ff */
[----:B-----5:R-:W-:-:S04]  /*0cc0*/  FFMA R5, R5, R14, R6 ;  /* 0x0000000e05057223 */ /* 0x020fc80000000006 */
[----:B--2---:R-:W-:-:S04]  /*0cd0*/  FFMA R2, R2, R16, R5 ;  /* 0x0000001002027223 */ /* 0x004fc80000000005 */
[----:B---3--:R-:W-:-:S04]  /*0ce0*/  FFMA R2, R7, R18, R2 ;  /* 0x0000001207027223 */ /* 0x008fc80000000002 */
[----:B----4-:R-:W-:-:S07]  /*0cf0*/  FFMA R6, R13, R8, R2 ;  /* 0x000000080d067223 */ /* 0x010fce0000000002 */
.L_x_8:
[----:B------:R-:W-:Y:S05]  /*0d00*/  BSYNC.RECONVERGENT B1 ;  /* 0x0000000000017941 */ /* 0x000fea0003800200 */
.L_x_7:
[----:B------:R-:W-:Y:S05]  /*0d10*/  @!P1 BRA `(.L_x_1) ;  /* 0x00000000003c9947 */ /* 0x000fea0003800000 */
[----:B------:R-:W0:Y:S01]  /*0d20*/  LDC.64 R16, c[0x0][0x3a0] ;  /* 0x0000e800ff107b82 */ /* 0x000e220000000a00 */
[----:B------:R-:W-:-:S07]  /*0d30*/  IADD3 R2, PT, PT, -R4, RZ, RZ ;  /* 0x000000ff04027210 */ /* 0x000fce0007ffe1ff */
[----:B------:R-:W1:Y:S08]  /*0d40*/  LDC.64 R12, c[0x0][0x390] ;  /* 0x0000e400ff0c7b82 */ /* 0x000e700000000a00 */
[----:B------:R-:W2:Y:S02]  /*0d50*/  LDC.64 R14, c[0x0][0x398] ;  /* 0x0000e600ff0e7b82 */ /* 0x000ea40000000a00 */
.L_x_9:
[----:B-1----:R-:W-:-:S06]  /*0d60*/  IMAD.WIDE R4, R3, 0x4, R12 ;  /* 0x0000000403047825 */ /* 0x002fcc00078e020c */
[----:B------:R-:W0:Y:S01]  /*0d70*/  LDG.E R5, desc[UR4][R4.64] ;  /* 0x0000000404057981 */ /* 0x000e22000c1e1900 */
[----:B--2---:R-:W-:-:S06]  /*0d80*/  IMAD.WIDE R8, R3, 0x4, R14 ;  /* 0x0000000403087825 */ /* 0x004fcc00078e020e */
[----:B------:R-:W2:Y:S01]  /*0d90*/  LDG.E R9, desc[UR4][R8.64] ;  /* 0x0000000408097981 */ /* 0x000ea2000c1e1900 */
[----:B------:R-:W-:Y:S01]  /*0da0*/  IADD3 R2, PT, PT, R2, 0x1, RZ ;  /* 0x0000000102027810 */ /* 0x000fe20007ffe0ff */
[----:B0-----:R-:W-:-:S06]  /*0db0*/  IMAD.WIDE R10, R5, 0x4, R16 ;  /* 0x00000004050a7825 */ /* 0x001fcc00078e0210 */
[----:B------:R-:W2:Y:S01]  /*0dc0*/  LDG.E R10, desc[UR4][R10.64] ;  /* 0x000000040a0a7981 */ /* 0x000ea2000c1e1900 */
[----:B------:R-:W-:Y:S02]  /*0dd0*/  ISETP.NE.AND P0, PT, R2, RZ, PT ;  /* 0x000000ff0200720c */ /* 0x000fe40003f05270 */
[----:B------:R-:W-:Y:S01]  /*0de0*/  IADD3 R3, PT, PT, R3, 0x1, RZ ;  /* 0x0000000103037810 */ /* 0x000fe20007ffe0ff */
[----:B--2---:R-:W-:-:S10]  /*0df0*/  FFMA R6, R9, R10, R6 ;  /* 0x0000000a09067223 */ /* 0x004fd40000000006 */
[----:B------:R-:W-:Y:S05]  /*0e00*/  @P0 BRA `(.L_x_9) ;  /* 0xfffffffc00d40947 */ /* 0x000fea000383ffff */
.L_x_1:
[----:B------:R-:W-:Y:S05]  /*0e10*/  BSYNC.RECONVERGENT B0 ;  /* 0x0000000000007941 */ /* 0x000fea0003800200 */
.L_x_0:
[----:B------:R-:W0:Y:S02]  /*0e20*/  LDC.64 R2, c[0x0][0x3a8] ;  /* 0x0000ea00ff027b82 */ /* 0x000e240000000a00 */
[----:B0-----:R-:W-:-:S05]  /*0e30*/  IMAD.WIDE R2, R0, 0x4, R2 ;  /* 0x0000000400027825 */ /* 0x001fca00078e0202 */
[----:B------:R-:W-:Y:S01]  /*0e40*/  STG.E desc[UR4][R2.64], R6 ;  /* 0x0000000602007986 */ /* 0x000fe2000c101904 */
[----:B------:R-:W-:Y:S05]  /*0e50*/  EXIT ;  /* 0x000000000000794d */ /* 0x000fea0003800000 */
.L_x_10:
[----:B------:R-:W-:-:S00]  /*0e60*/  BRA `(.L_x_10) ;  /* 0xfffffffc00fc7947 */ /* 0x000fc0000383ffff */
[----:B------:R-:W-:-:S00]  /*0e70*/  NOP ;  /* 0x0000000000007918 */ /* 0x000fc00000000000 */
        /* <DEDUP_REMOVED lines=8> */
.L_x_11:


//--------------------- .nv.shared.reserved.0     --------------------------
	.section	.nv.shared.reserved.0,"aw",@nobits
	.weak		__nv_reservedSMEM_offset_0_alias
	.size		__nv_reservedSMEM_offset_0_alias, 0, 64
	.other		__nv_reservedSMEM_offset_0_alias,@"STO_CUDA_RESERVED_SHARED STV_DEFAULT"
__nv_reservedSMEM_offset_0_alias:
	.zero		0
	.zero		64


//--------------------- .nv.constant0._Z15spmv_csr_kerneliPKiS0_PKfS2_Pf --------------------------
	.section	.nv.constant0._Z15spmv_csr_kerneliPKiS0_PKfS2_Pf,"a",@progbits
	.sectionflags	@""
	.align	4
.nv.constant0._Z15spmv_csr_kerneliPKiS0_PKfS2_Pf:
	.zero		944


//--------------------- SYMBOLS --------------------------

	.type		.nv.reservedSmem.offset0,@object
	.size		.nv.reservedSmem.offset0,0x4
